//
// Generated by NVIDIA NVVM Compiler
//
// Compiler Build ID: CL-36424714
// Cuda compilation tools, release 13.0, V13.0.88
// Based on NVVM 20.0.0
//

.version 9.0
.target sm_100
.address_size 64

	// .globl	_Z9reductionPfS_
// _ZZ9reductionPfS_E10smem_array has been demoted

.visible .entry _Z9reductionPfS_(
	.param .u64 .ptr .align 1 _Z9reductionPfS__param_0,
	.param .u64 .ptr .align 1 _Z9reductionPfS__param_1
)
{
	.reg .pred 	%p<17>;
	.reg .b32 	%r<14>;
	.reg .b32 	%f<46>;
	.reg .b64 	%rd<13>;
	// demoted variable
	.shared .align 4 .b8 _ZZ9reductionPfS_E10smem_array[4096];
	ld.param.u64 	%rd3, [_Z9reductionPfS__param_0];
	ld.param.u64 	%rd2, [_Z9reductionPfS__param_1];
	cvta.to.global.u64 	%rd1, %rd3;
	mov.u32 	%r1, %tid.x;
	mov.u32 	%r2, %ctaid.x;
	mov.u32 	%r3, %ntid.x;
	shl.b32 	%r4, %r3, 1;
	mad.lo.s32 	%r13, %r4, %r2, %r1;
	mul.wide.u32 	%rd4, %r1, 4;
	add.s64 	%rd5, %rd1, %rd4;
	ld.global.f32 	%f40, [%rd5];
	shl.b32 	%r10, %r1, 2;
	mov.u32 	%r11, _ZZ9reductionPfS_E10smem_array;
	add.s32 	%r6, %r11, %r10;
	st.shared.f32 	[%r6], %f40;
	setp.gt.u32 	%p1, %r13, 1023;
	@%p1 bra 	$L__BB0_4;
	mov.u32 	%r12, %nctaid.x;
	mul.lo.s32 	%r7, %r4, %r12;
	mul.wide.s32 	%rd8, %r3, 4;
$L__BB0_2:
	mul.wide.u32 	%rd6, %r13, 4;
	add.s64 	%rd7, %rd1, %rd6;
	ld.global.f32 	%f19, [%rd7];
	add.s64 	%rd9, %rd7, %rd8;
	ld.global.f32 	%f20, [%rd9];
	add.f32 	%f21, %f19, %f20;
	add.f32 	%f40, %f40, %f21;
	add.s32 	%r13, %r13, %r7;
	setp.lt.u32 	%p2, %r13, 1024;
	@%p2 bra 	$L__BB0_2;
	st.shared.f32 	[%r6], %f40;
$L__BB0_4:
	bar.sync 	0;
	setp.lt.u32 	%p3, %r3, 512;
	@%p3 bra 	$L__BB0_8;
	setp.gt.u32 	%p6, %r1, 255;
	@%p6 bra 	$L__BB0_7;
	ld.shared.f32 	%f22, [%r6+1024];
	ld.shared.f32 	%f23, [%r6];
	add.f32 	%f24, %f22, %f23;
	st.shared.f32 	[%r6], %f24;
$L__BB0_7:
	bar.sync 	0;
	bra.uni 	$L__BB0_9;
$L__BB0_8:
	setp.lt.u32 	%p4, %r3, 256;
	@%p4 bra 	$L__BB0_12;
$L__BB0_9:
	setp.gt.u32 	%p7, %r1, 127;
	@%p7 bra 	$L__BB0_11;
	ld.shared.f32 	%f25, [%r6+512];
	ld.shared.f32 	%f26, [%r6];
	add.f32 	%f27, %f25, %f26;
	st.shared.f32 	[%r6], %f27;
$L__BB0_11:
	bar.sync 	0;
	bra.uni 	$L__BB0_13;
$L__BB0_12:
	setp.lt.u32 	%p5, %r3, 128;
	@%p5 bra 	$L__BB0_16;
$L__BB0_13:
	setp.gt.u32 	%p8, %r1, 63;
	@%p8 bra 	$L__BB0_15;
	ld.shared.f32 	%f28, [%r6+256];
	ld.shared.f32 	%f29, [%r6];
	add.f32 	%f30, %f28, %f29;
	st.shared.f32 	[%r6], %f30;
$L__BB0_15:
	bar.sync 	0;
$L__BB0_16:
	setp.gt.u32 	%p9, %r1, 31;
	@%p9 bra 	$L__BB0_36;
	setp.lt.u32 	%p10, %r3, 64;
	@%p10 bra 	$L__BB0_19;
	ld.shared.f32 	%f31, [%r6+128];
	ld.shared.f32 	%f32, [%r6];
	add.f32 	%f41, %f31, %f32;
	bra.uni 	$L__BB0_21;
$L__BB0_19:
	setp.lt.u32 	%p11, %r3, 32;
	@%p11 bra 	$L__BB0_22;
	ld.shared.f32 	%f41, [%r6];
$L__BB0_21:
	ld.shared.f32 	%f33, [%r6+64];
	add.f32 	%f42, %f33, %f41;
	st.shared.f32 	[%r6], %f42;
	bra.uni 	$L__BB0_24;
$L__BB0_22:
	setp.lt.u32 	%p12, %r3, 16;
	@%p12 bra 	$L__BB0_25;
	ld.shared.f32 	%f42, [%r6];
$L__BB0_24:
	ld.shared.f32 	%f34, [%r6+32];
	add.f32 	%f43, %f34, %f42;
	bra.uni 	$L__BB0_27;
$L__BB0_25:
	setp.lt.u32 	%p13, %r3, 8;
	@%p13 bra 	$L__BB0_28;
	ld.shared.f32 	%f43, [%r6];
$L__BB0_27:
	ld.shared.f32 	%f35, [%r6+16];
	add.f32 	%f44, %f35, %f43;
	bra.uni 	$L__BB0_30;
$L__BB0_28:
	setp.lt.u32 	%p14, %r3, 4;
	@%p14 bra 	$L__BB0_31;
	ld.shared.f32 	%f44, [%r6];
$L__BB0_30:
	ld.shared.f32 	%f36, [%r6+8];
	add.f32 	%f45, %f36, %f44;
	bra.uni 	$L__BB0_33;
$L__BB0_31:
	setp.lt.u32 	%p15, %r3, 2;
	@%p15 bra 	$L__BB0_34;
	ld.shared.f32 	%f45, [%r6];
$L__BB0_33:
	ld.shared.f32 	%f37, [%r6+4];
	add.f32 	%f38, %f37, %f45;
	st.shared.f32 	[%r6], %f38;
$L__BB0_34:
	setp.ne.s32 	%p16, %r1, 0;
	@%p16 bra 	$L__BB0_36;
	ld.shared.f32 	%f39, [_ZZ9reductionPfS_E10smem_array];
	cvta.to.global.u64 	%rd10, %rd2;
	mul.wide.u32 	%rd11, %r2, 4;
	add.s64 	%rd12, %rd10, %rd11;
	st.global.f32 	[%rd12], %f39;
$L__BB0_36:
	ret;

}


// ===== COMPILED SASS (sm_100) =====

	.target	sm_100

	.elftype	@"ET_EXEC"


//--------------------- .note.nv.tkinfo           --------------------------
	.section	.note.nv.tkinfo,"",@"SHT_NOTE"
	.sectionflags	@"SHF_NOTE_NV_TKINFO"
	.tkinfo
        /*0018*/ 	.word	0x00000002
        /*0030*/ 	.string	""
        /*0030*/ 	.string	"ptxas"
        /*0030*/ 	.string	"Cuda compilation tools, release 13.0, V13.0.88"
        /*0030*/ 	.string	"Build cuda_13.0.r13.0/compiler.36424714_0"
        /*0030*/ 	.string	"-arch sm_100 -m 64 "



//--------------------- .note.nv.cuinfo           --------------------------
	.section	.note.nv.cuinfo,"",@"SHT_NOTE"
	.sectionflags	@"SHF_NOTE_NV_CUINFO"
        /*0018*/ 	.short	0x0002
        /*001a*/ 	.short	0x0064
        /*001c*/ 	.short	0x0082
	.zero		2


//--------------------- .nv.info                  --------------------------
	.section	.nv.info,"",@"SHT_CUDA_INFO"
	.align	4


	//----- nvinfo : EIATTR_REGCOUNT
	.align		4
        /*0000*/ 	.byte	0x04, 0x2f
        /*0002*/ 	.short	(.L_1 - .L_0)
	.align		4
.L_0:
        /*0004*/ 	.word	index@(_Z9reductionPfS_)
        /*0008*/ 	.word	0x00000012


	//----- nvinfo : EIATTR_FRAME_SIZE
	.align		4
.L_1:
        /*000c*/ 	.byte	0x04, 0x11
        /*000e*/ 	.short	(.L_3 - .L_2)
	.align		4
.L_2:
        /*0010*/ 	.word	index@(_Z9reductionPfS_)
        /*0014*/ 	.word	0x00000000


	//----- nvinfo : EIATTR_MIN_STACK_SIZE
	.align		4
.L_3:
        /*0018*/ 	.byte	0x04, 0x12
        /*001a*/ 	.short	(.L_5 - .L_4)
	.align		4
.L_4:
        /*001c*/ 	.word	index@(_Z9reductionPfS_)
        /*0020*/ 	.word	0x00000000
.L_5:


//--------------------- .nv.compat                --------------------------
	.section	.nv.compat,"",@"SHT_CUDA_COMPAT_INFO"
	.align	4
        /*0000*/ 	.byte	0x02, 0x09, 0x00, 0x00, 0x02, 0x02, 0x01, 0x00, 0x02, 0x05, 0x05, 0x00, 0x03, 0x07, 0x01, 0x01
        /*0010*/ 	.byte	0x02, 0x03, 0x00, 0x00, 0x02, 0x06, 0x01, 0x00, 0x04, 0x0b, 0x08, 0x00, 0x09, 0x00, 0x00, 0x00
        /*0020*/ 	.byte	0x00, 0x00, 0x00, 0x00


//--------------------- .nv.info._Z9reductionPfS_ --------------------------
	.section	.nv.info._Z9reductionPfS_,"",@"SHT_CUDA_INFO"
	.sectionflags	@""
	.align	4


	//----- nvinfo : EIATTR_CUDA_API_VERSION
	.align		4
        /*0000*/ 	.byte	0x04, 0x37
        /*0002*/ 	.short	(.L_7 - .L_6)
.L_6:
        /*0004*/ 	.word	0x00000082


	//----- nvinfo : EIATTR_KPARAM_INFO
	.align		4
.L_7:
        /*0008*/ 	.byte	0x04, 0x17
        /*000a*/ 	.short	(.L_9 - .L_8)
.L_8:
        /*000c*/ 	.word	0x00000000
        /*0010*/ 	.short	0x0001
        /*0012*/ 	.short	0x0008
        /*0014*/ 	.byte	0x00, 0xf5, 0x21, 0x00


	//----- nvinfo : EIATTR_KPARAM_INFO
	.align		4
.L_9:
        /*0018*/ 	.byte	0x04, 0x17
        /*001a*/ 	.short	(.L_11 - .L_10)
.L_10:
        /*001c*/ 	.word	0x00000000
        /*0020*/ 	.short	0x0000
        /*0022*/ 	.short	0x0000
        /*0024*/ 	.byte	0x00, 0xf5, 0x21, 0x00


	//----- nvinfo : EIATTR_SPARSE_MMA_MASK
	.align		4
.L_11:
        /*0028*/ 	.byte	0x03, 0x50
        /*002a*/ 	.short	0x0000


	//----- nvinfo : EIATTR_MAXREG_COUNT
	.align		4
        /*002c*/ 	.byte	0x03, 0x1b
        /*002e*/ 	.short	0x00ff


	//----- nvinfo : EIATTR_NUM_BARRIERS
	.align		4
        /*0030*/ 	.byte	0x02, 0x4c
        /*0032*/ 	.byte	0x01
	.zero		1


	//----- nvinfo : EIATTR_MERCURY_ISA_VERSION
	.align		4
        /*0034*/ 	.byte	0x03, 0x5f
        /*0036*/ 	.short	0x0101


	//----- nvinfo : EIATTR_VRC_CTA_INIT_COUNT
	.align		4
        /*0038*/ 	.byte	0x02, 0x4a
	.zero		1
	.zero		1


	//----- nvinfo : EIATTR_EXIT_INSTR_OFFSETS
	.align		4
        /*003c*/ 	.byte	0x04, 0x1c
        /*003e*/ 	.short	(.L_13 - .L_12)


	//   ....[0]....
.L_12:
        /*0040*/ 	.word	0x000003f0


	//   ....[1]....
        /*0044*/ 	.word	0x00000650


	//   ....[2]....
        /*0048*/ 	.word	0x000006a0


	//----- nvinfo : EIATTR_CRS_STACK_SIZE
	.align		4
.L_13:
        /*004c*/ 	.byte	0x04, 0x1e
        /*004e*/ 	.short	(.L_15 - .L_14)
.L_14:
        /*0050*/ 	.word	0x00000000


	//----- nvinfo : EIATTR_CBANK_PARAM_SIZE
	.align		4
.L_15:
        /*0054*/ 	.byte	0x03, 0x19
        /*0056*/ 	.short	0x0010


	//----- nvinfo : EIATTR_PARAM_CBANK
	.align		4
        /*0058*/ 	.byte	0x04, 0x0a
        /*005a*/ 	.short	(.L_17 - .L_16)
	.align		4
.L_16:
        /*005c*/ 	.word	index@(.nv.constant0._Z9reductionPfS_)
        /*0060*/ 	.short	0x0380
        /*0062*/ 	.short	0x0010


	//----- nvinfo : EIATTR_SW_WAR
	.align		4
.L_17:
        /*0064*/ 	.byte	0x04, 0x36
        /*0066*/ 	.short	(.L_19 - .L_18)
.L_18:
        /*0068*/ 	.word	0x00000008
.L_19:


//--------------------- .nv.callgraph             --------------------------
	.section	.nv.callgraph,"",@"SHT_CUDA_CALLGRAPH"
	.align	4
	.sectionentsize	8
	.align		4
        /*0000*/ 	.word	0x00000000
	.align		4
        /*0004*/ 	.word	0xffffffff
	.align		4
        /*0008*/ 	.word	0x00000000
	.align		4
        /*000c*/ 	.word	0xfffffffe
	.align		4
        /*0010*/ 	.word	0x00000000
	.align		4
        /*0014*/ 	.word	0xfffffffd
	.align		4
        /*0018*/ 	.word	0x00000000
	.align		4
        /*001c*/ 	.word	0xfffffffc


//--------------------- .text._Z9reductionPfS_    --------------------------
	.section	.text._Z9reductionPfS_,"ax",@progbits
	.align	128
        .global         _Z9reductionPfS_
        .type           _Z9reductionPfS_,@function
        .size           _Z9reductionPfS_,(.L_x_20 - _Z9reductionPfS_)
        .other          _Z9reductionPfS_,@"STO_CUDA_ENTRY STV_DEFAULT"
_Z9reductionPfS_:
.text._Z9reductionPfS_:
[----:B------:R-:W-:Y:S01]  /*0000*/  LDC R1, c[0x0][0x37c] ;  /* 0x0000df00ff017b82 */ /* 0x000fe20000000800 */
[----:B------:R-:W0:Y:S07]  /*0010*/  S2R R5, SR_TID.X ;  /* 0x0000000000057919 */ /* 0x000e2e0000002100 */
[----:B------:R-:W0:Y:S01]  /*0020*/  LDC.64 R2, c[0x0][0x380] ;  /* 0x0000e000ff027b82 */ /* 0x000e220000000a00 */
[----:B------:R-:W1:Y:S01]  /*0030*/  LDCU.64 UR6, c[0x0][0x358] ;  /* 0x00006b00ff0677ac */ /* 0x000e620008000a00 */
[----:B0-----:R-:W-:-:S06]  /*0040*/  IMAD.WIDE.U32 R8, R5, 0x4, R2 ;  /* 0x0000000405087825 */ /* 0x001fcc00078e0002 */
[----:B-1----:R-:W2:Y:S01]  /*0050*/  LDG.E R9, desc[UR6][R8.64] ;  /* 0x0000000608097981 */ /* 0x002ea2000c1e1900 */
[----:B------:R-:W0:Y:S01]  /*0060*/  S2UR UR5, SR_CgaCtaId ;  /* 0x00000000000579c3 */ /* 0x000e220000008800 */
[----:B------:R-:W-:Y:S01]  /*0070*/  UMOV UR4, 0x400 ;  /* 0x0000040000047882 */ /* 0x000fe20000000000 */
[----:B------:R-:W-:Y:S01]  /*0080*/  BSSY.RECONVERGENT B0, `(.L_x_0) ;  /* 0x000001a000007945 */ /* 0x000fe20003800200 */
[----:B------:R-:W1:Y:S05]  /*0090*/  S2R R0, SR_CTAID.X ;  /* 0x0000000000007919 */ /* 0x000e6a0000002500 */
[----:B------:R-:W3:Y:S01]  /*00a0*/  LDC R4, c[0x0][0x360] ;  /* 0x0000d800ff047b82 */ /* 0x000ee20000000800 */
[----:B0-----:R-:W-:-:S06]  /*00b0*/  ULEA UR4, UR5, UR4, 0x18 ;  /* 0x0000000405047291 */ /* 0x001fcc000f8ec0ff */
[----:B------:R-:W-:Y:S01]  /*00c0*/  LEA R6, R5, UR4, 0x2 ;  /* 0x0000000405067c11 */ /* 0x000fe2000f8e10ff */
[----:B---3--:R-:W-:-:S04]  /*00d0*/  IMAD.SHL.U32 R7, R4, 0x2, RZ ;  /* 0x0000000204077824 */ /* 0x008fc800078e00ff */
[----:B-1----:R-:W-:-:S05]  /*00e0*/  IMAD R10, R7, R0, R5 ;  /* 0x00000000070a7224 */ /* 0x002fca00078e0205 */
[----:B------:R-:W-:Y:S01]  /*00f0*/  ISETP.GT.U32.AND P0, PT, R10, 0x3ff, PT ;  /* 0x000003ff0a00780c */ /* 0x000fe20003f04070 */
[----:B--2---:R0:W-:-:S12]  /*0100*/  STS [R6], R9 ;  /* 0x0000000906007388 */ /* 0x0041d80000000800 */
[----:B------:R-:W-:Y:S05]  /*0110*/  @P0 BRA `(.L_x_1) ;  /* 0x0000000000400947 */ /* 0x000fea0003800000 */
[----:B------:R-:W1:Y:S01]  /*0120*/  LDCU UR5, c[0x0][0x370] ;  /* 0x00006e00ff0577ac */ /* 0x000e620008000800 */
[----:B------:R-:W-:Y:S01]  /*0130*/  BSSY.RECONVERGENT B1, `(.L_x_2) ;  /* 0x000000d000017945 */ /* 0x000fe20003800200 */
[----:B------:R-:W-:Y:S01]  /*0140*/  IMAD.MOV.U32 R13, RZ, RZ, R10 ;  /* 0x000000ffff0d7224 */ /* 0x000fe200078e000a */
[----:B------:R-:W-:Y:S01]  /*0150*/  MOV R15, R9 ;  /* 0x00000009000f7202 */ /* 0x000fe20000000f00 */
[----:B-1----:R-:W-:-:S07]  /*0160*/  IMAD R12, R7, UR5, RZ ;  /* 0x00000005070c7c24 */ /* 0x002fce000f8e02ff */
.L_x_3:
[----:B0-----:R-:W-:-:S04]  /*0170*/  IMAD.WIDE.U32 R8, R13, 0x4, R2 ;  /* 0x000000040d087825 */ /* 0x001fc800078e0002 */
[----:B------:R-:W-:Y:S02]  /*0180*/  IMAD.WIDE R10, R4, 0x4, R8 ;  /* 0x00000004040a7825 */ /* 0x000fe400078e0208 */
[----:B------:R-:W2:Y:S04]  /*0190*/  LDG.E R8, desc[UR6][R8.64] ;  /* 0x0000000608087981 */ /* 0x000ea8000c1e1900 */
[----:B------:R-:W2:Y:S01]  /*01a0*/  LDG.E R11, desc[UR6][R10.64] ;  /* 0x000000060a0b7981 */ /* 0x000ea2000c1e1900 */
[----:B------:R-:W-:-:S04]  /*01b0*/  IADD3 R13, PT, PT, R12, R13, RZ ;  /* 0x0000000d0c0d7210 */ /* 0x000fc80007ffe0ff */
[----:B------:R-:W-:Y:S01]  /*01c0*/  ISETP.GE.U32.AND P0, PT, R13, 0x400, PT ;  /* 0x000004000d00780c */ /* 0x000fe20003f06070 */
[----:B--2---:R-:W-:-:S04]  /*01d0*/  FADD R14, R8, R11 ;  /* 0x0000000b080e7221 */ /* 0x004fc80000000000 */
[----:B------:R-:W-:-:S08]  /*01e0*/  FADD R15, R14, R15 ;  /* 0x0000000f0e0f7221 */ /* 0x000fd00000000000 */
[----:B------:R-:W-:Y:S05]  /*01f0*/  @!P0 BRA `(.L_x_3) ;  /* 0xfffffffc00dc8947 */ /* 0x000fea000383ffff */
[----:B------:R-:W-:Y:S05]  /*0200*/  BSYNC.RECONVERGENT B1 ;  /* 0x0000000000017941 */ /* 0x000fea0003800200 */
.L_x_2:
[----:B------:R1:W-:Y:S02]  /*0210*/  STS [R6], R15 ;  /* 0x0000000f06007388 */ /* 0x0003e40000000800 */
.L_x_1:
[----:B------:R-:W-:Y:S05]  /*0220*/  BSYNC.RECONVERGENT B0 ;  /* 0x0000000000007941 */ /* 0x000fea0003800200 */
.L_x_0:
[----:B------:R-:W-:Y:S01]  /*0230*/  BAR.SYNC.DEFER_BLOCKING 0x0 ;  /* 0x0000000000007b1d */ /* 0x000fe20000010000 */
[----:B------:R-:W-:-:S13]  /*0240*/  ISETP.GE.U32.AND P0, PT, R4, 0x200, PT ;  /* 0x000002000400780c */ /* 0x000fda0003f06070 */
[----:B------:R-:W-:Y:S05]  /*0250*/  @!P0 BRA `(.L_x_4) ;  /* 0x00000000001c8947 */ /* 0x000fea0003800000 */
[----:B------:R-:W-:-:S13]  /*0260*/  ISETP.GT.U32.AND P0, PT, R5, 0xff, PT ;  /* 0x000000ff0500780c */ /* 0x000fda0003f04070 */
[----:B------:R-:W-:Y:S04]  /*0270*/  @!P0 LDS R2, [R6+0x400] ;  /* 0x0004000006028984 */ /* 0x000fe80000000800 */
[----:B------:R-:W2:Y:S02]  /*0280*/  @!P0 LDS R3, [R6] ;  /* 0x0000000006038984 */ /* 0x000ea40000000800 */
[----:B--2---:R-:W-:-:S05]  /*0290*/  @!P0 FADD R3, R2, R3 ;  /* 0x0000000302038221 */ /* 0x004fca0000000000 */
[----:B------:R2:W-:Y:S01]  /*02a0*/  @!P0 STS [R6], R3 ;  /* 0x0000000306008388 */ /* 0x0005e20000000800 */
[----:B------:R-:W-:Y:S06]  /*02b0*/  BAR.SYNC.DEFER_BLOCKING 0x0 ;  /* 0x0000000000007b1d */ /* 0x000fec0000010000 */
[----:B------:R-:W-:Y:S05]  /*02c0*/  BRA `(.L_x_5) ;  /* 0x0000000000087947 */ /* 0x000fea0003800000 */
.L_x_4:
[----:B------:R-:W-:-:S13]  /*02d0*/  ISETP.GE.U32.AND P0, PT, R4, 0x100, PT ;  /* 0x000001000400780c */ /* 0x000fda0003f06070 */
[----:B------:R-:W-:Y:S05]  /*02e0*/  @!P0 BRA `(.L_x_6) ;  /* 0x00000000001c8947 */ /* 0x000fea0003800000 */
.L_x_5:
[----:B------:R-:W-:-:S13]  /*02f0*/  ISETP.GT.U32.AND P0, PT, R5, 0x7f, PT ;  /* 0x0000007f0500780c */ /* 0x000fda0003f04070 */
[----:B------:R-:W-:Y:S04]  /*0300*/  @!P0 LDS R2, [R6+0x200] ;  /* 0x0002000006028984 */ /* 0x000fe80000000800 */
[----:B--2---:R-:W2:Y:S02]  /*0310*/  @!P0 LDS R3, [R6] ;  /* 0x0000000006038984 */ /* 0x004ea40000000800 */
[----:B--2---:R-:W-:-:S05]  /*0320*/  @!P0 FADD R3, R2, R3 ;  /* 0x0000000302038221 */ /* 0x004fca0000000000 */
[----:B------:R2:W-:Y:S01]  /*0330*/  @!P0 STS [R6], R3 ;  /* 0x0000000306008388 */ /* 0x0005e20000000800 */
[----:B------:R-:W-:Y:S06]  /*0340*/  BAR.SYNC.DEFER_BLOCKING 0x0 ;  /* 0x0000000000007b1d */ /* 0x000fec0000010000 */
[----:B------:R-:W-:Y:S05]  /*0350*/  BRA `(.L_x_7) ;  /* 0x0000000000087947 */ /* 0x000fea0003800000 */
.L_x_6:
[----:B------:R-:W-:-:S13]  /*0360*/  ISETP.GE.U32.AND P0, PT, R4, 0x80, PT ;  /* 0x000000800400780c */ /* 0x000fda0003f06070 */
[----:B------:R-:W-:Y:S05]  /*0370*/  @!P0 BRA `(.L_x_8) ;  /* 0x0000000000188947 */ /* 0x000fea0003800000 */
.L_x_7:
[----:B------:R-:W-:-:S13]  /*0380*/  ISETP.GT.U32.AND P0, PT, R5, 0x3f, PT ;  /* 0x0000003f0500780c */ /* 0x000fda0003f04070 */
[----:B------:R-:W-:Y:S04]  /*0390*/  @!P0 LDS R2, [R6+0x100] ;  /* 0x0001000006028984 */ /* 0x000fe80000000800 */
[----:B--2---:R-:W2:Y:S02]  /*03a0*/  @!P0 LDS R3, [R6] ;  /* 0x0000000006038984 */ /* 0x004ea40000000800 */
[----:B--2---:R-:W-:-:S05]  /*03b0*/  @!P0 FADD R3, R2, R3 ;  /* 0x0000000302038221 */ /* 0x004fca0000000000 */
[----:B------:R2:W-:Y:S01]  /*03c0*/  @!P0 STS [R6], R3 ;  /* 0x0000000306008388 */ /* 0x0005e20000000800 */
[----:B------:R-:W-:Y:S06]  /*03d0*/  BAR.SYNC.DEFER_BLOCKING 0x0 ;  /* 0x0000000000007b1d */ /* 0x000fec0000010000 */
.L_x_8:
[----:B------:R-:W-:-:S13]  /*03e0*/  ISETP.GT.U32.AND P0, PT, R5, 0x1f, PT ;  /* 0x0000001f0500780c */ /* 0x000fda0003f04070 */
[----:B------:R-:W-:Y:S05]  /*03f0*/  @P0 EXIT ;  /* 0x000000000000094d */ /* 0x000fea0003800000 */
[----:B------:R-:W-:-:S13]  /*0400*/  ISETP.GE.U32.AND P0, PT, R4, 0x40, PT ;  /* 0x000000400400780c */ /* 0x000fda0003f06070 */
[----:B------:R-:W-:Y:S04]  /*0410*/  @P0 LDS R2, [R6+0x80] ;  /* 0x0000800006020984 */ /* 0x000fe80000000800 */
[----:B--2---:R-:W2:Y:S02]  /*0420*/  @P0 LDS R3, [R6] ;  /* 0x0000000006030984 */ /* 0x004ea40000000800 */
[----:B--2---:R-:W-:Y:S01]  /*0430*/  @P0 FADD R2, R2, R3 ;  /* 0x0000000302020221 */ /* 0x004fe20000000000 */
[----:B------:R-:W-:Y:S06]  /*0440*/  @P0 BRA `(.L_x_9) ;  /* 0x00000000000c0947 */ /* 0x000fec0003800000 */
[----:B------:R-:W-:-:S13]  /*0450*/  ISETP.GE.U32.AND P0, PT, R4, 0x20, PT ;  /* 0x000000200400780c */ /* 0x000fda0003f06070 */
[----:B------:R-:W-:Y:S05]  /*0460*/  @!P0 BRA `(.L_x_10) ;  /* 0x0000000000148947 */ /* 0x000fea0003800000 */
[----:B------:R2:W3:Y:S02]  /*0470*/  LDS R2, [R6] ;  /* 0x0000000006027984 */ /* 0x0004e40000000800 */
.L_x_9:
[----:B------:R-:W3:Y:S02]  /*0480*/  LDS R3, [R6+0x40] ;  /* 0x0000400006037984 */ /* 0x000ee40000000800 */
[----:B---3--:R-:W-:-:S05]  /*0490*/  FADD R3, R3, R2 ;  /* 0x0000000203037221 */ /* 0x008fca0000000000 */
[----:B------:R4:W-:Y:S01]  /*04a0*/  STS [R6], R3 ;  /* 0x0000000306007388 */ /* 0x0009e20000000800 */
[----:B------:R-:W-:Y:S05]  /*04b0*/  BRA `(.L_x_11) ;  /* 0x00000000000c7947 */ /* 0x000fea0003800000 */
.L_x_10:
[----:B------:R-:W-:-:S13]  /*04c0*/  ISETP.GE.U32.AND P0, PT, R4, 0x10, PT ;  /* 0x000000100400780c */ /* 0x000fda0003f06070 */
[----:B------:R-:W-:Y:S05]  /*04d0*/  @!P0 BRA `(.L_x_12) ;  /* 0x0000000000108947 */ /* 0x000fea0003800000 */
[----:B------:R2:W3:Y:S02]  /*04e0*/  LDS R3, [R6] ;  /* 0x0000000006037984 */ /* 0x0004e40000000800 */
.L_x_11:
[----:B------:R-:W3:Y:S02]  /*04f0*/  LDS R2, [R6+0x20] ;  /* 0x0000200006027984 */ /* 0x000ee40000000800 */
[----:B---3--:R-:W-:Y:S01]  /*0500*/  FADD R2, R2, R3 ;  /* 0x0000000302027221 */ /* 0x008fe20000000000 */
[----:B------:R-:W-:Y:S06]  /*0510*/  BRA `(.L_x_13) ;  /* 0x00000000000c7947 */ /* 0x000fec0003800000 */
.L_x_12:
[----:B------:R-:W-:-:S13]  /*0520*/  ISETP.GE.U32.AND P0, PT, R4, 0x8, PT ;  /* 0x000000080400780c */ /* 0x000fda0003f06070 */
[----:B------:R-:W-:Y:S05]  /*0530*/  @!P0 BRA `(.L_x_14) ;  /* 0x0000000000108947 */ /* 0x000fea0003800000 */
[----:B------:R2:W3:Y:S02]  /*0540*/  LDS R2, [R6] ;  /* 0x0000000006027984 */ /* 0x0004e40000000800 */
.L_x_13:
[----:B----4-:R-:W3:Y:S02]  /*0550*/  LDS R3, [R6+0x10] ;  /* 0x0000100006037984 */ /* 0x010ee40000000800 */
[----:B---3--:R-:W-:Y:S01]  /*0560*/  FADD R2, R3, R2 ;  /* 0x0000000203027221 */ /* 0x008fe20000000000 */
[----:B------:R-:W-:Y:S06]  /*0570*/  BRA `(.L_x_15) ;  /* 0x00000000000c7947 */ /* 0x000fec0003800000 */
.L_x_14:
[----:B------:R-:W-:-:S13]  /*0580*/  ISETP.GE.U32.AND P0, PT, R4, 0x4, PT ;  /* 0x000000040400780c */ /* 0x000fda0003f06070 */
[----:B------:R-:W-:Y:S05]  /*0590*/  @!P0 BRA `(.L_x_16) ;  /* 0x0000000000108947 */ /* 0x000fea0003800000 */
[----:B------:R2:W3:Y:S02]  /*05a0*/  LDS R2, [R6] ;  /* 0x0000000006027984 */ /* 0x0004e40000000800 */
.L_x_15:
[----:B------:R-:W3:Y:S02]  /*05b0*/  LDS R3, [R6+0x8] ;  /* 0x0000080006037984 */ /* 0x000ee40000000800 */
[----:B---3--:R-:W-:Y:S01]  /*05c0*/  FADD R2, R3, R2 ;  /* 0x0000000203027221 */ /* 0x008fe20000000000 */
[----:B------:R-:W-:Y:S06]  /*05d0*/  BRA `(.L_x_17) ;  /* 0x00000000000c7947 */ /* 0x000fec0003800000 */
.L_x_16:
[----:B------:R-:W-:-:S13]  /*05e0*/  ISETP.GE.U32.AND P0, PT, R4, 0x2, PT ;  /* 0x000000020400780c */ /* 0x000fda0003f06070 */
[----:B------:R-:W-:Y:S05]  /*05f0*/  @!P0 BRA `(.L_x_18) ;  /* 0x0000000000108947 */ /* 0x000fea0003800000 */
[----:B------:R2:W3:Y:S02]  /*0600*/  LDS R2, [R6] ;  /* 0x0000000006027984 */ /* 0x0004e40000000800 */
.L_x_17:
[----:B------:R-:W3:Y:S02]  /*0610*/  LDS R3, [R6+0x4] ;  /* 0x0000040006037984 */ /* 0x000ee40000000800 */
[----:B---3--:R-:W-:-:S05]  /*0620*/  FADD R3, R3, R2 ;  /* 0x0000000203037221 */ /* 0x008fca0000000000 */
[----:B------:R3:W-:Y:S02]  /*0630*/  STS [R6], R3 ;  /* 0x0000000306007388 */ /* 0x0007e40000000800 */
.L_x_18:
[----:B------:R-:W-:-:S13]  /*0640*/  ISETP.NE.AND P0, PT, R5, RZ, PT ;  /* 0x000000ff0500720c */ /* 0x000fda0003f05270 */
[----:B------:R-:W-:Y:S05]  /*0650*/  @P0 EXIT ;  /* 0x000000000000094d */ /* 0x000fea0003800000 */
[----:B------:R-:W4:Y:S01]  /*0660*/  LDS R5, [UR4] ;  /* 0x00000004ff057984 */ /* 0x000f220008000800 */
[----:B---3--:R-:W3:Y:S02]  /*0670*/  LDC.64 R2, c[0x0][0x388] ;  /* 0x0000e200ff027b82 */ /* 0x008ee40000000a00 */
[----:B---3--:R-:W-:-:S05]  /*0680*/  IMAD.WIDE.U32 R2, R0, 0x4, R2 ;  /* 0x0000000400027825 */ /* 0x008fca00078e0002 */
[----:B----4-:R-:W-:Y:S01]  /*0690*/  STG.E desc[UR6][R2.64], R5 ;  /* 0x0000000502007986 */ /* 0x010fe2000c101906 */
[----:B------:R-:W-:Y:S05]  /*06a0*/  EXIT ;  /* 0x000000000000794d */ /* 0x000fea0003800000 */
.L_x_19:
[----:B------:R-:W-:-:S00]  /*06b0*/  BRA `(.L_x_19) ;  /* 0xfffffffc00fc7947 */ /* 0x000fc0000383ffff */
[----:B------:R-:W-:-:S00]  /*06c0*/  NOP ;  /* 0x0000000000007918 */ /* 0x000fc00000000000 */
        /* <DEDUP_REMOVED lines=11> */
.L_x_20:


//--------------------- .nv.shared._Z9reductionPfS_ --------------------------
	.section	.nv.shared._Z9reductionPfS_,"aw",@nobits
	.sectionflags	@""
	.align	4
.nv.shared._Z9reductionPfS_:
	.zero		5120


//--------------------- .nv.shared.reserved.0     --------------------------
	.section	.nv.shared.reserved.0,"aw",@nobits
	.weak		__nv_reservedSMEM_offset_0_alias
	.size		__nv_reservedSMEM_offset_0_alias, 0, 64
	.other		__nv_reservedSMEM_offset_0_alias,@"STO_CUDA_RESERVED_SHARED STV_DEFAULT"
__nv_reservedSMEM_offset_0_alias:
	.zero		0
	.zero		64


//--------------------- .nv.constant0._Z9reductionPfS_ --------------------------
	.section	.nv.constant0._Z9reductionPfS_,"a",@progbits
	.sectionflags	@""
	.align	4
.nv.constant0._Z9reductionPfS_:
	.zero		912


//--------------------- SYMBOLS --------------------------

	.type		.nv.reservedSmem.offset0,@object
	.size		.nv.reservedSmem.offset0,0x4
	.type		.nv.reservedSmem.cap,@object
	.size		.nv.reservedSmem.cap,0x4
